//
// Generated by NVIDIA NVVM Compiler
//
// Compiler Build ID: CL-36424714
// Cuda compilation tools, release 13.0, V13.0.88
// Based on NVVM 20.0.0
//

.version 9.0
.target sm_100
.address_size 64

	// .globl	_Z18stencil_kernel_gpuPKfPfi

.visible .entry _Z18stencil_kernel_gpuPKfPfi(
	.param .u64 .ptr .align 1 _Z18stencil_kernel_gpuPKfPfi_param_0,
	.param .u64 .ptr .align 1 _Z18stencil_kernel_gpuPKfPfi_param_1,
	.param .u32 _Z18stencil_kernel_gpuPKfPfi_param_2
)
{
	.reg .pred 	%p<12>;
	.reg .b32 	%r<35>;
	.reg .b32 	%f<14>;
	.reg .b64 	%rd<20>;

	ld.param.u64 	%rd1, [_Z18stencil_kernel_gpuPKfPfi_param_0];
	ld.param.u64 	%rd2, [_Z18stencil_kernel_gpuPKfPfi_param_1];
	ld.param.u32 	%r5, [_Z18stencil_kernel_gpuPKfPfi_param_2];
	mov.u32 	%r6, %ctaid.z;
	mov.u32 	%r7, %ntid.z;
	mov.u32 	%r8, %tid.z;
	mad.lo.s32 	%r9, %r6, %r7, %r8;
	mov.u32 	%r10, %ctaid.y;
	mov.u32 	%r11, %ntid.y;
	mov.u32 	%r12, %tid.y;
	mad.lo.s32 	%r13, %r10, %r11, %r12;
	mov.u32 	%r14, %ctaid.x;
	mov.u32 	%r15, %ntid.x;
	mov.u32 	%r16, %tid.x;
	mad.lo.s32 	%r17, %r14, %r15, %r16;
	setp.eq.s32 	%p1, %r9, 0;
	add.s32 	%r18, %r5, -1;
	setp.ge.u32 	%p2, %r9, %r18;
	setp.eq.s32 	%p3, %r13, 0;
	or.pred  	%p4, %p1, %p3;
	or.pred  	%p5, %p4, %p2;
	setp.ge.u32 	%p6, %r13, %r18;
	or.pred  	%p7, %p5, %p6;
	setp.eq.s32 	%p8, %r17, 0;
	or.pred  	%p9, %p8, %p7;
	setp.ge.u32 	%p10, %r17, %r18;
	or.pred  	%p11, %p9, %p10;
	@%p11 bra 	$L__BB0_2;
	cvta.to.global.u64 	%rd3, %rd1;
	cvta.to.global.u64 	%rd4, %rd2;
	mul.lo.s32 	%r19, %r5, %r9;
	mul.lo.s32 	%r20, %r19, %r5;
	mul.lo.s32 	%r21, %r5, %r13;
	add.s32 	%r22, %r21, %r17;
	add.s32 	%r23, %r22, %r20;
	mul.wide.u32 	%rd5, %r23, 4;
	add.s64 	%rd6, %rd3, %rd5;
	ld.global.nc.f32 	%f1, [%rd6];
	add.s32 	%r24, %r23, -1;
	mul.wide.u32 	%rd7, %r24, 4;
	add.s64 	%rd8, %rd3, %rd7;
	ld.global.nc.f32 	%f2, [%rd8];
	add.f32 	%f3, %f1, %f2;
	add.s32 	%r25, %r23, 1;
	mul.wide.u32 	%rd9, %r25, 4;
	add.s64 	%rd10, %rd3, %rd9;
	ld.global.nc.f32 	%f4, [%rd10];
	add.f32 	%f5, %f3, %f4;
	sub.s32 	%r26, %r21, %r5;
	add.s32 	%r27, %r26, %r17;
	add.s32 	%r28, %r27, %r20;
	mul.wide.u32 	%rd11, %r28, 4;
	add.s64 	%rd12, %rd3, %rd11;
	ld.global.nc.f32 	%f6, [%rd12];
	add.f32 	%f7, %f5, %f6;
	shl.b32 	%r29, %r5, 1;
	add.s32 	%r30, %r28, %r29;
	mul.wide.u32 	%rd13, %r30, 4;
	add.s64 	%rd14, %rd3, %rd13;
	ld.global.nc.f32 	%f8, [%rd14];
	add.f32 	%f9, %f7, %f8;
	sub.s32 	%r31, %r19, %r5;
	mad.lo.s32 	%r32, %r31, %r5, %r22;
	mul.wide.u32 	%rd15, %r32, 4;
	add.s64 	%rd16, %rd3, %rd15;
	ld.global.nc.f32 	%f10, [%rd16];
	add.f32 	%f11, %f9, %f10;
	add.s32 	%r33, %r31, %r29;
	mad.lo.s32 	%r34, %r33, %r5, %r22;
	mul.wide.u32 	%rd17, %r34, 4;
	add.s64 	%rd18, %rd3, %rd17;
	ld.global.nc.f32 	%f12, [%rd18];
	add.f32 	%f13, %f11, %f12;
	add.s64 	%rd19, %rd4, %rd5;
	st.global.f32 	[%rd19], %f13;
$L__BB0_2:
	ret;

}


// ===== COMPILED SASS (sm_100) =====

	.target	sm_100

	.elftype	@"ET_EXEC"


//--------------------- .note.nv.tkinfo           --------------------------
	.section	.note.nv.tkinfo,"",@"SHT_NOTE"
	.sectionflags	@"SHF_NOTE_NV_TKINFO"
	.tkinfo
        /*0018*/ 	.word	0x00000002
        /*0030*/ 	.string	""
        /*0030*/ 	.string	"ptxas"
        /*0030*/ 	.string	"Cuda compilation tools, release 13.0, V13.0.88"
        /*0030*/ 	.string	"Build cuda_13.0.r13.0/compiler.36424714_0"
        /*0030*/ 	.string	"-arch sm_100 -m 64 "



//--------------------- .note.nv.cuinfo           --------------------------
	.section	.note.nv.cuinfo,"",@"SHT_NOTE"
	.sectionflags	@"SHF_NOTE_NV_CUINFO"
        /*0018*/ 	.short	0x0002
        /*001a*/ 	.short	0x0064
        /*001c*/ 	.short	0x0082
	.zero		2


//--------------------- .nv.info                  --------------------------
	.section	.nv.info,"",@"SHT_CUDA_INFO"
	.align	4


	//----- nvinfo : EIATTR_REGCOUNT
	.align		4
        /*0000*/ 	.byte	0x04, 0x2f
        /*0002*/ 	.short	(.L_1 - .L_0)
	.align		4
.L_0:
        /*0004*/ 	.word	index@(_Z18stencil_kernel_gpuPKfPfi)
        /*0008*/ 	.word	0x00000018


	//----- nvinfo : EIATTR_FRAME_SIZE
	.align		4
.L_1:
        /*000c*/ 	.byte	0x04, 0x11
        /*000e*/ 	.short	(.L_3 - .L_2)
	.align		4
.L_2:
        /*0010*/ 	.word	index@(_Z18stencil_kernel_gpuPKfPfi)
        /*0014*/ 	.word	0x00000000


	//----- nvinfo : EIATTR_MIN_STACK_SIZE
	.align		4
.L_3:
        /*0018*/ 	.byte	0x04, 0x12
        /*001a*/ 	.short	(.L_5 - .L_4)
	.align		4
.L_4:
        /*001c*/ 	.word	index@(_Z18stencil_kernel_gpuPKfPfi)
        /*0020*/ 	.word	0x00000000
.L_5:


//--------------------- .nv.compat                --------------------------
	.section	.nv.compat,"",@"SHT_CUDA_COMPAT_INFO"
	.align	4
        /*0000*/ 	.byte	0x02, 0x09, 0x00, 0x00, 0x02, 0x02, 0x01, 0x00, 0x02, 0x05, 0x05, 0x00, 0x03, 0x07, 0x01, 0x01
        /*0010*/ 	.byte	0x02, 0x03, 0x00, 0x00, 0x02, 0x06, 0x01, 0x00, 0x04, 0x0b, 0x08, 0x00, 0x09, 0x00, 0x00, 0x00
        /*0020*/ 	.byte	0x00, 0x00, 0x00, 0x00


//--------------------- .nv.info._Z18stencil_kernel_gpuPKfPfi --------------------------
	.section	.nv.info._Z18stencil_kernel_gpuPKfPfi,"",@"SHT_CUDA_INFO"
	.sectionflags	@""
	.align	4


	//----- nvinfo : EIATTR_CUDA_API_VERSION
	.align		4
        /*0000*/ 	.byte	0x04, 0x37
        /*0002*/ 	.short	(.L_7 - .L_6)
.L_6:
        /*0004*/ 	.word	0x00000082


	//----- nvinfo : EIATTR_KPARAM_INFO
	.align		4
.L_7:
        /*0008*/ 	.byte	0x04, 0x17
        /*000a*/ 	.short	(.L_9 - .L_8)
.L_8:
        /*000c*/ 	.word	0x00000000
        /*0010*/ 	.short	0x0002
        /*0012*/ 	.short	0x0010
        /*0014*/ 	.byte	0x00, 0xf0, 0x11, 0x00


	//----- nvinfo : EIATTR_KPARAM_INFO
	.align		4
.L_9:
        /*0018*/ 	.byte	0x04, 0x17
        /*001a*/ 	.short	(.L_11 - .L_10)
.L_10:
        /*001c*/ 	.word	0x00000000
        /*0020*/ 	.short	0x0001
        /*0022*/ 	.short	0x0008
        /*0024*/ 	.byte	0x00, 0xf5, 0x21, 0x00


	//----- nvinfo : EIATTR_KPARAM_INFO
	.align		4
.L_11:
        /*0028*/ 	.byte	0x04, 0x17
        /*002a*/ 	.short	(.L_13 - .L_12)
.L_12:
        /*002c*/ 	.word	0x00000000
        /*0030*/ 	.short	0x0000
        /*0032*/ 	.short	0x0000
        /*0034*/ 	.byte	0x00, 0xf5, 0x21, 0x00


	//----- nvinfo : EIATTR_SPARSE_MMA_MASK
	.align		4
.L_13:
        /*0038*/ 	.byte	0x03, 0x50
        /*003a*/ 	.short	0x0000


	//----- nvinfo : EIATTR_MAXREG_COUNT
	.align		4
        /*003c*/ 	.byte	0x03, 0x1b
        /*003e*/ 	.short	0x00ff


	//----- nvinfo : EIATTR_MERCURY_ISA_VERSION
	.align		4
        /*0040*/ 	.byte	0x03, 0x5f
        /*0042*/ 	.short	0x0101


	//----- nvinfo : EIATTR_VRC_CTA_INIT_COUNT
	.align		4
        /*0044*/ 	.byte	0x02, 0x4a
	.zero		1
	.zero		1


	//----- nvinfo : EIATTR_EXIT_INSTR_OFFSETS
	.align		4
        /*0048*/ 	.byte	0x04, 0x1c
        /*004a*/ 	.short	(.L_15 - .L_14)


	//   ....[0]....
.L_14:
        /*004c*/ 	.word	0x00000150


	//   ....[1]....
        /*0050*/ 	.word	0x000003c0


	//----- nvinfo : EIATTR_CBANK_PARAM_SIZE
	.align		4
.L_15:
        /*0054*/ 	.byte	0x03, 0x19
        /*0056*/ 	.short	0x0014


	//----- nvinfo : EIATTR_PARAM_CBANK
	.align		4
        /*0058*/ 	.byte	0x04, 0x0a
        /*005a*/ 	.short	(.L_17 - .L_16)
	.align		4
.L_16:
        /*005c*/ 	.word	index@(.nv.constant0._Z18stencil_kernel_gpuPKfPfi)
        /*0060*/ 	.short	0x0380
        /*0062*/ 	.short	0x0014


	//----- nvinfo : EIATTR_SW_WAR
	.align		4
.L_17:
        /*0064*/ 	.byte	0x04, 0x36
        /*0066*/ 	.short	(.L_19 - .L_18)
.L_18:
        /*0068*/ 	.word	0x00000008
.L_19:


//--------------------- .nv.callgraph             --------------------------
	.section	.nv.callgraph,"",@"SHT_CUDA_CALLGRAPH"
	.align	4
	.sectionentsize	8
	.align		4
        /*0000*/ 	.word	0x00000000
	.align		4
        /*0004*/ 	.word	0xffffffff
	.align		4
        /*0008*/ 	.word	0x00000000
	.align		4
        /*000c*/ 	.word	0xfffffffe
	.align		4
        /*0010*/ 	.word	0x00000000
	.align		4
        /*0014*/ 	.word	0xfffffffd
	.align		4
        /*0018*/ 	.word	0x00000000
	.align		4
        /*001c*/ 	.word	0xfffffffc


//--------------------- .text._Z18stencil_kernel_gpuPKfPfi --------------------------
	.section	.text._Z18stencil_kernel_gpuPKfPfi,"ax",@progbits
	.align	128
        .global         _Z18stencil_kernel_gpuPKfPfi
        .type           _Z18stencil_kernel_gpuPKfPfi,@function
        .size           _Z18stencil_kernel_gpuPKfPfi,(.L_x_1 - _Z18stencil_kernel_gpuPKfPfi)
        .other          _Z18stencil_kernel_gpuPKfPfi,@"STO_CUDA_ENTRY STV_DEFAULT"
_Z18stencil_kernel_gpuPKfPfi:
.text._Z18stencil_kernel_gpuPKfPfi:
[----:B------:R-:W-:Y:S01]  /*0000*/  LDC R1, c[0x0][0x37c] ;  /* 0x0000df00ff017b82 */ /* 0x000fe20000000800 */
[----:B------:R-:W0:Y:S07]  /*0010*/  S2R R4, SR_TID.Y ;  /* 0x0000000000047919 */ /* 0x000e2e0000002200 */
[----:B------:R-:W1:Y:S01]  /*0020*/  LDC R5, c[0x0][0x368] ;  /* 0x0000da00ff057b82 */ /* 0x000e620000000800 */
[----:B------:R-:W1:Y:S01]  /*0030*/  S2R R2, SR_TID.Z ;  /* 0x0000000000027919 */ /* 0x000e620000002300 */
[----:B------:R-:W2:Y:S06]  /*0040*/  S2R R6, SR_TID.X ;  /* 0x0000000000067919 */ /* 0x000eac0000002100 */
[----:B------:R-:W0:Y:S08]  /*0050*/  S2UR UR5, SR_CTAID.Y ;  /* 0x00000000000579c3 */ /* 0x000e300000002600 */
[----:B------:R-:W0:Y:S08]  /*0060*/  LDC R9, c[0x0][0x364] ;  /* 0x0000d900ff097b82 */ /* 0x000e300000000800 */
[----:B------:R-:W1:Y:S08]  /*0070*/  S2UR UR4, SR_CTAID.Z ;  /* 0x00000000000479c3 */ /* 0x000e700000002700 */
[----:B------:R-:W3:Y:S08]  /*0080*/  LDC R0, c[0x0][0x390] ;  /* 0x0000e400ff007b82 */ /* 0x000ef00000000800 */
[----:B------:R-:W2:Y:S01]  /*0090*/  S2UR UR6, SR_CTAID.X ;  /* 0x00000000000679c3 */ /* 0x000ea20000002500 */
[----:B0-----:R-:W-:-:S05]  /*00a0*/  IMAD R9, R9, UR5, R4 ;  /* 0x0000000509097c24 */ /* 0x001fca000f8e0204 */
[----:B------:R-:W-:Y:S02]  /*00b0*/  ISETP.NE.AND P0, PT, R9, RZ, PT ;  /* 0x000000ff0900720c */ /* 0x000fe40003f05270 */
[----:B------:R-:W2:Y:S01]  /*00c0*/  LDC R3, c[0x0][0x360] ;  /* 0x0000d800ff037b82 */ /* 0x000ea20000000800 */
[----:B-1----:R-:W-:-:S05]  /*00d0*/  IMAD R5, R5, UR4, R2 ;  /* 0x0000000405057c24 */ /* 0x002fca000f8e0202 */
[----:B------:R-:W-:Y:S02]  /*00e0*/  ISETP.EQ.OR P0, PT, R5, RZ, !P0 ;  /* 0x000000ff0500720c */ /* 0x000fe40004702670 */
[----:B---3--:R-:W-:-:S04]  /*00f0*/  IADD3 R2, PT, PT, R0, -0x1, RZ ;  /* 0xffffffff00027810 */ /* 0x008fc80007ffe0ff */
[----:B------:R-:W-:-:S04]  /*0100*/  ISETP.GE.U32.OR P0, PT, R5, R2, P0 ;  /* 0x000000020500720c */ /* 0x000fc80000706470 */
[----:B------:R-:W-:Y:S01]  /*0110*/  ISETP.GE.U32.OR P0, PT, R9, R2, P0 ;  /* 0x000000020900720c */ /* 0x000fe20000706470 */
[----:B--2---:R-:W-:-:S05]  /*0120*/  IMAD R4, R3, UR6, R6 ;  /* 0x0000000603047c24 */ /* 0x004fca000f8e0206 */
[----:B------:R-:W-:-:S04]  /*0130*/  ISETP.EQ.OR P0, PT, R4, RZ, P0 ;  /* 0x000000ff0400720c */ /* 0x000fc80000702670 */
[----:B------:R-:W-:-:S13]  /*0140*/  ISETP.GE.U32.OR P0, PT, R4, R2, P0 ;  /* 0x000000020400720c */ /* 0x000fda0000706470 */
[----:B------:R-:W-:Y:S05]  /*0150*/  @P0 EXIT ;  /* 0x000000000000094d */ /* 0x000fea0003800000 */
[----:B------:R-:W0:Y:S01]  /*0160*/  LDC.64 R2, c[0x0][0x380] ;  /* 0x0000e000ff027b82 */ /* 0x000e220000000a00 */
[-C--:B------:R-:W-:Y:S01]  /*0170*/  IMAD R15, R5, R0.reuse, RZ ;  /* 0x00000000050f7224 */ /* 0x080fe200078e02ff */
[----:B------:R-:W1:Y:S01]  /*0180*/  LDCU.64 UR4, c[0x0][0x358] ;  /* 0x00006b00ff0477ac */ /* 0x000e620008000a00 */
[CC--:B------:R-:W-:Y:S02]  /*0190*/  IMAD R7, R9.reuse, R0.reuse, R4 ;  /* 0x0000000009077224 */ /* 0x0c0fe400078e0204 */
[-C--:B------:R-:W-:Y:S02]  /*01a0*/  IMAD R11, R9, R0.reuse, -R0 ;  /* 0x00000000090b7224 */ /* 0x080fe400078e0a00 */
[----:B------:R-:W-:-:S03]  /*01b0*/  IMAD R5, R15, R0, R7 ;  /* 0x000000000f057224 */ /* 0x000fc600078e0207 */
[----:B------:R-:W-:Y:S02]  /*01c0*/  IADD3 R4, PT, PT, R4, R11, RZ ;  /* 0x0000000b04047210 */ /* 0x000fe40007ffe0ff */
[C---:B------:R-:W-:Y:S02]  /*01d0*/  IADD3 R9, PT, PT, R5.reuse, -0x1, RZ ;  /* 0xffffffff05097810 */ /* 0x040fe40007ffe0ff */
[----:B------:R-:W-:Y:S01]  /*01e0*/  IADD3 R13, PT, PT, R5, 0x1, RZ ;  /* 0x00000001050d7810 */ /* 0x000fe20007ffe0ff */
[CC--:B------:R-:W-:Y:S01]  /*01f0*/  IMAD R17, R15.reuse, R0.reuse, R4 ;  /* 0x000000000f117224 */ /* 0x0c0fe200078e0204 */
[----:B------:R-:W-:Y:S01]  /*0200*/  IADD3 R21, PT, PT, R15, -R0, RZ ;  /* 0x800000000f157210 */ /* 0x000fe20007ffe0ff */
[----:B0-----:R-:W-:-:S04]  /*0210*/  IMAD.WIDE.U32 R8, R9, 0x4, R2 ;  /* 0x0000000409087825 */ /* 0x001fc800078e0002 */
[--C-:B------:R-:W-:Y:S01]  /*0220*/  IMAD.WIDE.U32 R10, R5, 0x4, R2.reuse ;  /* 0x00000004050a7825 */ /* 0x100fe200078e0002 */
[C---:B------:R-:W-:Y:S01]  /*0230*/  LEA R19, R0.reuse, R17, 0x1 ;  /* 0x0000001100137211 */ /* 0x040fe200078e08ff */
[----:B-1----:R-:W2:Y:S02]  /*0240*/  LDG.E.CONSTANT R9, desc[UR4][R8.64] ;  /* 0x0000000408097981 */ /* 0x002ea4000c1e9900 */
[--C-:B------:R-:W-:Y:S02]  /*0250*/  IMAD.WIDE.U32 R12, R13, 0x4, R2.reuse ;  /* 0x000000040d0c7825 */ /* 0x100fe400078e0002 */
[----:B------:R0:W2:Y:S02]  /*0260*/  LDG.E.CONSTANT R4, desc[UR4][R10.64] ;  /* 0x000000040a047981 */ /* 0x0000a4000c1e9900 */
[----:B------:R-:W-:Y:S01]  /*0270*/  IMAD.WIDE.U32 R14, R17, 0x4, R2 ;  /* 0x00000004110e7825 */ /* 0x000fe200078e0002 */
[----:B------:R-:W-:Y:S01]  /*0280*/  LEA R6, R0, R21, 0x1 ;  /* 0x0000001500067211 */ /* 0x000fe200078e08ff */
[----:B------:R-:W3:Y:S02]  /*0290*/  LDG.E.CONSTANT R13, desc[UR4][R12.64] ;  /* 0x000000040c0d7981 */ /* 0x000ee4000c1e9900 */
[----:B------:R-:W-:-:S02]  /*02a0*/  IMAD R21, R21, R0, R7 ;  /* 0x0000000015157224 */ /* 0x000fc400078e0207 */
[----:B------:R-:W-:Y:S01]  /*02b0*/  IMAD.WIDE.U32 R16, R19, 0x4, R2 ;  /* 0x0000000413107825 */ /* 0x000fe200078e0002 */
[----:B------:R-:W4:Y:S03]  /*02c0*/  LDG.E.CONSTANT R15, desc[UR4][R14.64] ;  /* 0x000000040e0f7981 */ /* 0x000f26000c1e9900 */
[----:B0-----:R-:W-:Y:S02]  /*02d0*/  IMAD R11, R6, R0, R7 ;  /* 0x00000000060b7224 */ /* 0x001fe400078e0207 */
[--C-:B------:R-:W-:Y:S01]  /*02e0*/  IMAD.WIDE.U32 R6, R21, 0x4, R2.reuse ;  /* 0x0000000415067825 */ /* 0x100fe200078e0002 */
[----:B------:R-:W5:Y:S03]  /*02f0*/  LDG.E.CONSTANT R17, desc[UR4][R16.64] ;  /* 0x0000000410117981 */ /* 0x000f66000c1e9900 */
[----:B------:R-:W-:-:S02]  /*0300*/  IMAD.WIDE.U32 R2, R11, 0x4, R2 ;  /* 0x000000040b027825 */ /* 0x000fc400078e0002 */
[----:B------:R-:W5:Y:S01]  /*0310*/  LDG.E.CONSTANT R7, desc[UR4][R6.64] ;  /* 0x0000000406077981 */ /* 0x000f62000c1e9900 */
[----:B------:R-:W0:Y:S03]  /*0320*/  LDC.64 R10, c[0x0][0x388] ;  /* 0x0000e200ff0a7b82 */ /* 0x000e260000000a00 */
[----:B------:R-:W5:Y:S01]  /*0330*/  LDG.E.CONSTANT R3, desc[UR4][R2.64] ;  /* 0x0000000402037981 */ /* 0x000f62000c1e9900 */
[----:B--2---:R-:W-:-:S04]  /*0340*/  FADD R4, R4, R9 ;  /* 0x0000000904047221 */ /* 0x004fc80000000000 */
[----:B---3--:R-:W-:-:S04]  /*0350*/  FADD R4, R4, R13 ;  /* 0x0000000d04047221 */ /* 0x008fc80000000000 */
[----:B----4-:R-:W-:-:S04]  /*0360*/  FADD R4, R4, R15 ;  /* 0x0000000f04047221 */ /* 0x010fc80000000000 */
[----:B-----5:R-:W-:-:S04]  /*0370*/  FADD R4, R4, R17 ;  /* 0x0000001104047221 */ /* 0x020fc80000000000 */
[----:B------:R-:W-:Y:S01]  /*0380*/  FADD R0, R4, R7 ;  /* 0x0000000704007221 */ /* 0x000fe20000000000 */
[----:B0-----:R-:W-:-:S04]  /*0390*/  IMAD.WIDE.U32 R4, R5, 0x4, R10 ;  /* 0x0000000405047825 */ /* 0x001fc800078e000a */
[----:B------:R-:W-:-:S05]  /*03a0*/  FADD R9, R0, R3 ;  /* 0x0000000300097221 */ /* 0x000fca0000000000 */
[----:B------:R-:W-:Y:S01]  /*03b0*/  STG.E desc[UR4][R4.64], R9 ;  /* 0x0000000904007986 */ /* 0x000fe2000c101904 */
[----:B------:R-:W-:Y:S05]  /*03c0*/  EXIT ;  /* 0x000000000000794d */ /* 0x000fea0003800000 */
.L_x_0:
[----:B------:R-:W-:-:S00]  /*03d0*/  BRA `(.L_x_0) ;  /* 0xfffffffc00fc7947 */ /* 0x000fc0000383ffff */
[----:B------:R-:W-:-:S00]  /*03e0*/  NOP ;  /* 0x0000000000007918 */ /* 0x000fc00000000000 */
        /* <DEDUP_REMOVED lines=9> */
.L_x_1:


//--------------------- .nv.shared.reserved.0     --------------------------
	.section	.nv.shared.reserved.0,"aw",@nobits
	.weak		__nv_reservedSMEM_offset_0_alias
	.size		__nv_reservedSMEM_offset_0_alias, 0, 64
	.other		__nv_reservedSMEM_offset_0_alias,@"STO_CUDA_RESERVED_SHARED STV_DEFAULT"
__nv_reservedSMEM_offset_0_alias:
	.zero		0
	.zero		64


//--------------------- .nv.constant0._Z18stencil_kernel_gpuPKfPfi --------------------------
	.section	.nv.constant0._Z18stencil_kernel_gpuPKfPfi,"a",@progbits
	.sectionflags	@""
	.align	4
.nv.constant0._Z18stencil_kernel_gpuPKfPfi:
	.zero		916


//--------------------- SYMBOLS --------------------------

	.type		.nv.reservedSmem.offset0,@object
	.size		.nv.reservedSmem.offset0,0x4
